//
// Generated by NVIDIA NVVM Compiler
//
// Compiler Build ID: CL-36424714
// Cuda compilation tools, release 13.0, V13.0.88
// Based on NVVM 20.0.0
//

.version 9.0
.target sm_100
.address_size 64

	// .globl	_Z9vectorAddPKiS0_Pii

.visible .entry _Z9vectorAddPKiS0_Pii(
	.param .u64 .ptr .align 1 _Z9vectorAddPKiS0_Pii_param_0,
	.param .u64 .ptr .align 1 _Z9vectorAddPKiS0_Pii_param_1,
	.param .u64 .ptr .align 1 _Z9vectorAddPKiS0_Pii_param_2,
	.param .u32 _Z9vectorAddPKiS0_Pii_param_3
)
{
	.reg .pred 	%p<2>;
	.reg .b32 	%r<9>;
	.reg .b64 	%rd<11>;

	ld.param.u64 	%rd1, [_Z9vectorAddPKiS0_Pii_param_0];
	ld.param.u64 	%rd2, [_Z9vectorAddPKiS0_Pii_param_1];
	ld.param.u64 	%rd3, [_Z9vectorAddPKiS0_Pii_param_2];
	ld.param.u32 	%r2, [_Z9vectorAddPKiS0_Pii_param_3];
	mov.u32 	%r3, %tid.x;
	mov.u32 	%r4, %ctaid.x;
	mov.u32 	%r5, %ntid.x;
	mad.lo.s32 	%r1, %r4, %r5, %r3;
	setp.ge.s32 	%p1, %r1, %r2;
	@%p1 bra 	$L__BB0_2;
	cvta.to.global.u64 	%rd4, %rd1;
	cvta.to.global.u64 	%rd5, %rd2;
	cvta.to.global.u64 	%rd6, %rd3;
	mul.wide.s32 	%rd7, %r1, 4;
	add.s64 	%rd8, %rd4, %rd7;
	ld.global.u32 	%r6, [%rd8];
	add.s64 	%rd9, %rd5, %rd7;
	ld.global.u32 	%r7, [%rd9];
	add.s32 	%r8, %r7, %r6;
	add.s64 	%rd10, %rd6, %rd7;
	st.global.u32 	[%rd10], %r8;
$L__BB0_2:
	ret;

}


// ===== COMPILED SASS (sm_100) =====

	.target	sm_100

	.elftype	@"ET_EXEC"


//--------------------- .note.nv.tkinfo           --------------------------
	.section	.note.nv.tkinfo,"",@"SHT_NOTE"
	.sectionflags	@"SHF_NOTE_NV_TKINFO"
	.tkinfo
        /*0018*/ 	.word	0x00000002
        /*0030*/ 	.string	""
        /*0030*/ 	.string	"ptxas"
        /*0030*/ 	.string	"Cuda compilation tools, release 13.0, V13.0.88"
        /*0030*/ 	.string	"Build cuda_13.0.r13.0/compiler.36424714_0"
        /*0030*/ 	.string	"-arch sm_100 -m 64 "



//--------------------- .note.nv.cuinfo           --------------------------
	.section	.note.nv.cuinfo,"",@"SHT_NOTE"
	.sectionflags	@"SHF_NOTE_NV_CUINFO"
        /*0018*/ 	.short	0x0002
        /*001a*/ 	.short	0x0064
        /*001c*/ 	.short	0x0082
	.zero		2


//--------------------- .nv.info                  --------------------------
	.section	.nv.info,"",@"SHT_CUDA_INFO"
	.align	4


	//----- nvinfo : EIATTR_REGCOUNT
	.align		4
        /*0000*/ 	.byte	0x04, 0x2f
        /*0002*/ 	.short	(.L_1 - .L_0)
	.align		4
.L_0:
        /*0004*/ 	.word	index@(_Z9vectorAddPKiS0_Pii)
        /*0008*/ 	.word	0x0000000c


	//----- nvinfo : EIATTR_FRAME_SIZE
	.align		4
.L_1:
        /*000c*/ 	.byte	0x04, 0x11
        /*000e*/ 	.short	(.L_3 - .L_2)
	.align		4
.L_2:
        /*0010*/ 	.word	index@(_Z9vectorAddPKiS0_Pii)
        /*0014*/ 	.word	0x00000000


	//----- nvinfo : EIATTR_MIN_STACK_SIZE
	.align		4
.L_3:
        /*0018*/ 	.byte	0x04, 0x12
        /*001a*/ 	.short	(.L_5 - .L_4)
	.align		4
.L_4:
        /*001c*/ 	.word	index@(_Z9vectorAddPKiS0_Pii)
        /*0020*/ 	.word	0x00000000
.L_5:


//--------------------- .nv.compat                --------------------------
	.section	.nv.compat,"",@"SHT_CUDA_COMPAT_INFO"
	.align	4
        /*0000*/ 	.byte	0x02, 0x09, 0x00, 0x00, 0x02, 0x02, 0x01, 0x00, 0x02, 0x05, 0x05, 0x00, 0x03, 0x07, 0x01, 0x01
        /*0010*/ 	.byte	0x02, 0x03, 0x00, 0x00, 0x02, 0x06, 0x01, 0x00, 0x04, 0x0b, 0x08, 0x00, 0x09, 0x00, 0x00, 0x00
        /*0020*/ 	.byte	0x00, 0x00, 0x00, 0x00


//--------------------- .nv.info._Z9vectorAddPKiS0_Pii --------------------------
	.section	.nv.info._Z9vectorAddPKiS0_Pii,"",@"SHT_CUDA_INFO"
	.sectionflags	@""
	.align	4


	//----- nvinfo : EIATTR_CUDA_API_VERSION
	.align		4
        /*0000*/ 	.byte	0x04, 0x37
        /*0002*/ 	.short	(.L_7 - .L_6)
.L_6:
        /*0004*/ 	.word	0x00000082


	//----- nvinfo : EIATTR_KPARAM_INFO
	.align		4
.L_7:
        /*0008*/ 	.byte	0x04, 0x17
        /*000a*/ 	.short	(.L_9 - .L_8)
.L_8:
        /*000c*/ 	.word	0x00000000
        /*0010*/ 	.short	0x0003
        /*0012*/ 	.short	0x0018
        /*0014*/ 	.byte	0x00, 0xf0, 0x11, 0x00


	//----- nvinfo : EIATTR_KPARAM_INFO
	.align		4
.L_9:
        /*0018*/ 	.byte	0x04, 0x17
        /*001a*/ 	.short	(.L_11 - .L_10)
.L_10:
        /*001c*/ 	.word	0x00000000
        /*0020*/ 	.short	0x0002
        /*0022*/ 	.short	0x0010
        /*0024*/ 	.byte	0x00, 0xf5, 0x21, 0x00


	//----- nvinfo : EIATTR_KPARAM_INFO
	.align		4
.L_11:
        /*0028*/ 	.byte	0x04, 0x17
        /*002a*/ 	.short	(.L_13 - .L_12)
.L_12:
        /*002c*/ 	.word	0x00000000
        /*0030*/ 	.short	0x0001
        /*0032*/ 	.short	0x0008
        /*0034*/ 	.byte	0x00, 0xf5, 0x21, 0x00


	//----- nvinfo : EIATTR_KPARAM_INFO
	.align		4
.L_13:
        /*0038*/ 	.byte	0x04, 0x17
        /*003a*/ 	.short	(.L_15 - .L_14)
.L_14:
        /*003c*/ 	.word	0x00000000
        /*0040*/ 	.short	0x0000
        /*0042*/ 	.short	0x0000
        /*0044*/ 	.byte	0x00, 0xf5, 0x21, 0x00


	//----- nvinfo : EIATTR_SPARSE_MMA_MASK
	.align		4
.L_15:
        /*0048*/ 	.byte	0x03, 0x50
        /*004a*/ 	.short	0x0000


	//----- nvinfo : EIATTR_MAXREG_COUNT
	.align		4
        /*004c*/ 	.byte	0x03, 0x1b
        /*004e*/ 	.short	0x00ff


	//----- nvinfo : EIATTR_MERCURY_ISA_VERSION
	.align		4
        /*0050*/ 	.byte	0x03, 0x5f
        /*0052*/ 	.short	0x0101


	//----- nvinfo : EIATTR_VRC_CTA_INIT_COUNT
	.align		4
        /*0054*/ 	.byte	0x02, 0x4a
	.zero		1
	.zero		1


	//----- nvinfo : EIATTR_EXIT_INSTR_OFFSETS
	.align		4
        /*0058*/ 	.byte	0x04, 0x1c
        /*005a*/ 	.short	(.L_17 - .L_16)


	//   ....[0]....
.L_16:
        /*005c*/ 	.word	0x00000070


	//   ....[1]....
        /*0060*/ 	.word	0x00000130


	//----- nvinfo : EIATTR_CBANK_PARAM_SIZE
	.align		4
.L_17:
        /*0064*/ 	.byte	0x03, 0x19
        /*0066*/ 	.short	0x001c


	//----- nvinfo : EIATTR_PARAM_CBANK
	.align		4
        /*0068*/ 	.byte	0x04, 0x0a
        /*006a*/ 	.short	(.L_19 - .L_18)
	.align		4
.L_18:
        /*006c*/ 	.word	index@(.nv.constant0._Z9vectorAddPKiS0_Pii)
        /*0070*/ 	.short	0x0380
        /*0072*/ 	.short	0x001c


	//----- nvinfo : EIATTR_SW_WAR
	.align		4
.L_19:
        /*0074*/ 	.byte	0x04, 0x36
        /*0076*/ 	.short	(.L_21 - .L_20)
.L_20:
        /*0078*/ 	.word	0x00000008
.L_21:


//--------------------- .nv.callgraph             --------------------------
	.section	.nv.callgraph,"",@"SHT_CUDA_CALLGRAPH"
	.align	4
	.sectionentsize	8
	.align		4
        /*0000*/ 	.word	0x00000000
	.align		4
        /*0004*/ 	.word	0xffffffff
	.align		4
        /*0008*/ 	.word	0x00000000
	.align		4
        /*000c*/ 	.word	0xfffffffe
	.align		4
        /*0010*/ 	.word	0x00000000
	.align		4
        /*0014*/ 	.word	0xfffffffd
	.align		4
        /*0018*/ 	.word	0x00000000
	.align		4
        /*001c*/ 	.word	0xfffffffc


//--------------------- .text._Z9vectorAddPKiS0_Pii --------------------------
	.section	.text._Z9vectorAddPKiS0_Pii,"ax",@progbits
	.align	128
        .global         _Z9vectorAddPKiS0_Pii
        .type           _Z9vectorAddPKiS0_Pii,@function
        .size           _Z9vectorAddPKiS0_Pii,(.L_x_1 - _Z9vectorAddPKiS0_Pii)
        .other          _Z9vectorAddPKiS0_Pii,@"STO_CUDA_ENTRY STV_DEFAULT"
_Z9vectorAddPKiS0_Pii:
.text._Z9vectorAddPKiS0_Pii:
[----:B------:R-:W-:Y:S01]  /*0000*/  LDC R1, c[0x0][0x37c] ;  /* 0x0000df00ff017b82 */ /* 0x000fe20000000800 */
[----:B------:R-:W0:Y:S07]  /*0010*/  S2R R9, SR_TID.X ;  /* 0x0000000000097919 */ /* 0x000e2e0000002100 */
[----:B------:R-:W0:Y:S01]  /*0020*/  S2UR UR4, SR_CTAID.X ;  /* 0x00000000000479c3 */ /* 0x000e220000002500 */
[----:B------:R-:W1:Y:S07]  /*0030*/  LDCU UR5, c[0x0][0x398] ;  /* 0x00007300ff0577ac */ /* 0x000e6e0008000800 */
[----:B------:R-:W0:Y:S02]  /*0040*/  LDC R0, c[0x0][0x360] ;  /* 0x0000d800ff007b82 */ /* 0x000e240000000800 */
[----:B0-----:R-:W-:-:S05]  /*0050*/  IMAD R9, R0, UR4, R9 ;  /* 0x0000000400097c24 */ /* 0x001fca000f8e0209 */
[----:B-1----:R-:W-:-:S13]  /*0060*/  ISETP.GE.AND P0, PT, R9, UR5, PT ;  /* 0x0000000509007c0c */ /* 0x002fda000bf06270 */
[----:B------:R-:W-:Y:S05]  /*0070*/  @P0 EXIT ;  /* 0x000000000000094d */ /* 0x000fea0003800000 */
[----:B------:R-:W0:Y:S01]  /*0080*/  LDC.64 R2, c[0x0][0x380] ;  /* 0x0000e000ff027b82 */ /* 0x000e220000000a00 */
[----:B------:R-:W1:Y:S07]  /*0090*/  LDCU.64 UR4, c[0x0][0x358] ;  /* 0x00006b00ff0477ac */ /* 0x000e6e0008000a00 */
[----:B------:R-:W2:Y:S08]  /*00a0*/  LDC.64 R4, c[0x0][0x388] ;  /* 0x0000e200ff047b82 */ /* 0x000eb00000000a00 */
[----:B------:R-:W3:Y:S01]  /*00b0*/  LDC.64 R6, c[0x0][0x390] ;  /* 0x0000e400ff067b82 */ /* 0x000ee20000000a00 */
[----:B0-----:R-:W-:-:S06]  /*00c0*/  IMAD.WIDE R2, R9, 0x4, R2 ;  /* 0x0000000409027825 */ /* 0x001fcc00078e0202 */
[----:B-1----:R-:W4:Y:S01]  /*00d0*/  LDG.E R2, desc[UR4][R2.64] ;  /* 0x0000000402027981 */ /* 0x002f22000c1e1900 */
[----:B--2---:R-:W-:-:S06]  /*00e0*/  IMAD.WIDE R4, R9, 0x4, R4 ;  /* 0x0000000409047825 */ /* 0x004fcc00078e0204 */
[----:B------:R-:W4:Y:S01]  /*00f0*/  LDG.E R5, desc[UR4][R4.64] ;  /* 0x0000000404057981 */ /* 0x000f22000c1e1900 */
[----:B---3--:R-:W-:Y:S01]  /*0100*/  IMAD.WIDE R6, R9, 0x4, R6 ;  /* 0x0000000409067825 */ /* 0x008fe200078e0206 */
[----:B----4-:R-:W-:-:S05]  /*0110*/  IADD3 R9, PT, PT, R2, R5, RZ ;  /* 0x0000000502097210 */ /* 0x010fca0007ffe0ff */
[----:B------:R-:W-:Y:S01]  /*0120*/  STG.E desc[UR4][R6.64], R9 ;  /* 0x0000000906007986 */ /* 0x000fe2000c101904 */
[----:B------:R-:W-:Y:S05]  /*0130*/  EXIT ;  /* 0x000000000000794d */ /* 0x000fea0003800000 */
.L_x_0:
[----:B------:R-:W-:-:S00]  /*0140*/  BRA `(.L_x_0) ;  /* 0xfffffffc00fc7947 */ /* 0x000fc0000383ffff */
[----:B------:R-:W-:-:S00]  /*0150*/  NOP ;  /* 0x0000000000007918 */ /* 0x000fc00000000000 */
        /* <DEDUP_REMOVED lines=10> */
.L_x_1:


//--------------------- .nv.shared.reserved.0     --------------------------
	.section	.nv.shared.reserved.0,"aw",@nobits
	.weak		__nv_reservedSMEM_offset_0_alias
	.size		__nv_reservedSMEM_offset_0_alias, 0, 64
	.other		__nv_reservedSMEM_offset_0_alias,@"STO_CUDA_RESERVED_SHARED STV_DEFAULT"
__nv_reservedSMEM_offset_0_alias:
	.zero		0
	.zero		64


//--------------------- .nv.constant0._Z9vectorAddPKiS0_Pii --------------------------
	.section	.nv.constant0._Z9vectorAddPKiS0_Pii,"a",@progbits
	.sectionflags	@""
	.align	4
.nv.constant0._Z9vectorAddPKiS0_Pii:
	.zero		924


//--------------------- SYMBOLS --------------------------

	.type		.nv.reservedSmem.offset0,@object
	.size		.nv.reservedSmem.offset0,0x4
